//
// Generated by NVIDIA NVVM Compiler
//
// Compiler Build ID: CL-36424714
// Cuda compilation tools, release 13.0, V13.0.88
// Based on NVVM 20.0.0
//

.version 9.0
.target sm_100
.address_size 64

	// .globl	_Z17cuda_naive_matmulPfS_S_iii

.visible .entry _Z17cuda_naive_matmulPfS_S_iii(
	.param .u64 .ptr .align 1 _Z17cuda_naive_matmulPfS_S_iii_param_0,
	.param .u64 .ptr .align 1 _Z17cuda_naive_matmulPfS_S_iii_param_1,
	.param .u64 .ptr .align 1 _Z17cuda_naive_matmulPfS_S_iii_param_2,
	.param .u32 _Z17cuda_naive_matmulPfS_S_iii_param_3,
	.param .u32 _Z17cuda_naive_matmulPfS_S_iii_param_4,
	.param .u32 _Z17cuda_naive_matmulPfS_S_iii_param_5
)
{
	.reg .pred 	%p<13>;
	.reg .b32 	%r<41>;
	.reg .b32 	%f<68>;
	.reg .b64 	%rd<53>;

	ld.param.u64 	%rd7, [_Z17cuda_naive_matmulPfS_S_iii_param_0];
	ld.param.u64 	%rd8, [_Z17cuda_naive_matmulPfS_S_iii_param_1];
	ld.param.u64 	%rd6, [_Z17cuda_naive_matmulPfS_S_iii_param_2];
	ld.param.u32 	%r20, [_Z17cuda_naive_matmulPfS_S_iii_param_3];
	ld.param.u32 	%r18, [_Z17cuda_naive_matmulPfS_S_iii_param_4];
	ld.param.u32 	%r19, [_Z17cuda_naive_matmulPfS_S_iii_param_5];
	cvta.to.global.u64 	%rd1, %rd8;
	cvta.to.global.u64 	%rd2, %rd7;
	mov.u32 	%r21, %ctaid.y;
	mov.u32 	%r22, %ntid.y;
	mov.u32 	%r23, %tid.y;
	mad.lo.s32 	%r1, %r21, %r22, %r23;
	mov.u32 	%r24, %ctaid.x;
	mov.u32 	%r25, %ntid.x;
	mov.u32 	%r26, %tid.x;
	mad.lo.s32 	%r2, %r24, %r25, %r26;
	setp.ge.s32 	%p1, %r1, %r20;
	setp.ge.s32 	%p2, %r2, %r18;
	or.pred  	%p3, %p1, %p2;
	@%p3 bra 	$L__BB0_14;
	setp.lt.s32 	%p4, %r19, 1;
	mov.f32 	%f67, 0f00000000;
	@%p4 bra 	$L__BB0_13;
	mul.lo.s32 	%r3, %r19, %r1;
	and.b32  	%r4, %r19, 7;
	setp.lt.u32 	%p5, %r19, 8;
	mov.f32 	%f67, 0f00000000;
	mov.b32 	%r39, 0;
	@%p5 bra 	$L__BB0_5;
	and.b32  	%r39, %r19, 2147483640;
	neg.s32 	%r37, %r39;
	shl.b32 	%r7, %r18, 3;
	mul.wide.u32 	%rd9, %r3, 4;
	add.s64 	%rd10, %rd9, %rd2;
	add.s64 	%rd52, %rd10, 16;
	mov.f32 	%f67, 0f00000000;
	mul.wide.s32 	%rd13, %r18, 4;
	mov.u32 	%r36, %r2;
$L__BB0_4:
	.pragma "nounroll";
	ld.global.f32 	%f17, [%rd52+-16];
	mul.wide.s32 	%rd11, %r36, 4;
	add.s64 	%rd12, %rd1, %rd11;
	ld.global.f32 	%f18, [%rd12];
	fma.rn.f32 	%f19, %f17, %f18, %f67;
	ld.global.f32 	%f20, [%rd52+-12];
	add.s64 	%rd14, %rd12, %rd13;
	ld.global.f32 	%f21, [%rd14];
	fma.rn.f32 	%f22, %f20, %f21, %f19;
	ld.global.f32 	%f23, [%rd52+-8];
	add.s64 	%rd15, %rd14, %rd13;
	ld.global.f32 	%f24, [%rd15];
	fma.rn.f32 	%f25, %f23, %f24, %f22;
	ld.global.f32 	%f26, [%rd52+-4];
	add.s64 	%rd16, %rd15, %rd13;
	ld.global.f32 	%f27, [%rd16];
	fma.rn.f32 	%f28, %f26, %f27, %f25;
	ld.global.f32 	%f29, [%rd52];
	add.s64 	%rd17, %rd16, %rd13;
	ld.global.f32 	%f30, [%rd17];
	fma.rn.f32 	%f31, %f29, %f30, %f28;
	ld.global.f32 	%f32, [%rd52+4];
	add.s64 	%rd18, %rd17, %rd13;
	ld.global.f32 	%f33, [%rd18];
	fma.rn.f32 	%f34, %f32, %f33, %f31;
	ld.global.f32 	%f35, [%rd52+8];
	add.s64 	%rd19, %rd18, %rd13;
	ld.global.f32 	%f36, [%rd19];
	fma.rn.f32 	%f37, %f35, %f36, %f34;
	ld.global.f32 	%f38, [%rd52+12];
	add.s64 	%rd20, %rd19, %rd13;
	ld.global.f32 	%f39, [%rd20];
	fma.rn.f32 	%f67, %f38, %f39, %f37;
	add.s32 	%r37, %r37, 8;
	add.s32 	%r36, %r36, %r7;
	add.s64 	%rd52, %rd52, 32;
	setp.ne.s32 	%p6, %r37, 0;
	@%p6 bra 	$L__BB0_4;
$L__BB0_5:
	setp.eq.s32 	%p7, %r4, 0;
	@%p7 bra 	$L__BB0_13;
	and.b32  	%r13, %r19, 3;
	setp.lt.u32 	%p8, %r4, 4;
	@%p8 bra 	$L__BB0_8;
	add.s32 	%r28, %r39, %r3;
	mul.wide.u32 	%rd21, %r28, 4;
	add.s64 	%rd22, %rd2, %rd21;
	ld.global.f32 	%f41, [%rd22];
	mad.lo.s32 	%r29, %r39, %r18, %r2;
	mul.wide.s32 	%rd23, %r29, 4;
	add.s64 	%rd24, %rd1, %rd23;
	ld.global.f32 	%f42, [%rd24];
	fma.rn.f32 	%f43, %f41, %f42, %f67;
	cvt.u64.u32 	%rd25, %r3;
	cvt.u64.u32 	%rd26, %r39;
	add.s64 	%rd27, %rd26, %rd25;
	shl.b64 	%rd28, %rd27, 2;
	add.s64 	%rd29, %rd2, %rd28;
	ld.global.f32 	%f44, [%rd29+4];
	mul.wide.s32 	%rd30, %r18, 4;
	add.s64 	%rd31, %rd24, %rd30;
	ld.global.f32 	%f45, [%rd31];
	fma.rn.f32 	%f46, %f44, %f45, %f43;
	ld.global.f32 	%f47, [%rd29+8];
	add.s64 	%rd32, %rd31, %rd30;
	ld.global.f32 	%f48, [%rd32];
	fma.rn.f32 	%f49, %f47, %f48, %f46;
	ld.global.f32 	%f50, [%rd29+12];
	add.s64 	%rd33, %rd32, %rd30;
	ld.global.f32 	%f51, [%rd33];
	fma.rn.f32 	%f67, %f50, %f51, %f49;
	add.s32 	%r39, %r39, 4;
$L__BB0_8:
	setp.eq.s32 	%p9, %r13, 0;
	@%p9 bra 	$L__BB0_13;
	setp.eq.s32 	%p10, %r13, 1;
	@%p10 bra 	$L__BB0_11;
	add.s32 	%r30, %r39, %r3;
	mul.wide.u32 	%rd34, %r30, 4;
	add.s64 	%rd35, %rd2, %rd34;
	ld.global.f32 	%f53, [%rd35];
	mad.lo.s32 	%r31, %r39, %r18, %r2;
	mul.wide.s32 	%rd36, %r31, 4;
	add.s64 	%rd37, %rd1, %rd36;
	ld.global.f32 	%f54, [%rd37];
	fma.rn.f32 	%f55, %f53, %f54, %f67;
	cvt.u64.u32 	%rd38, %r3;
	cvt.u64.u32 	%rd39, %r39;
	add.s64 	%rd40, %rd39, %rd38;
	shl.b64 	%rd41, %rd40, 2;
	add.s64 	%rd42, %rd2, %rd41;
	ld.global.f32 	%f56, [%rd42+4];
	mul.wide.s32 	%rd43, %r18, 4;
	add.s64 	%rd44, %rd37, %rd43;
	ld.global.f32 	%f57, [%rd44];
	fma.rn.f32 	%f67, %f56, %f57, %f55;
	add.s32 	%r39, %r39, 2;
$L__BB0_11:
	and.b32  	%r32, %r19, 1;
	setp.eq.b32 	%p11, %r32, 1;
	not.pred 	%p12, %p11;
	@%p12 bra 	$L__BB0_13;
	add.s32 	%r33, %r39, %r3;
	mul.wide.u32 	%rd45, %r33, 4;
	add.s64 	%rd46, %rd2, %rd45;
	ld.global.f32 	%f58, [%rd46];
	mad.lo.s32 	%r34, %r39, %r18, %r2;
	mul.wide.s32 	%rd47, %r34, 4;
	add.s64 	%rd48, %rd1, %rd47;
	ld.global.f32 	%f59, [%rd48];
	fma.rn.f32 	%f67, %f58, %f59, %f67;
$L__BB0_13:
	mad.lo.s32 	%r35, %r18, %r1, %r2;
	cvta.to.global.u64 	%rd49, %rd6;
	mul.wide.s32 	%rd50, %r35, 4;
	add.s64 	%rd51, %rd49, %rd50;
	st.global.f32 	[%rd51], %f67;
$L__BB0_14:
	ret;

}


// ===== COMPILED SASS (sm_100) =====

	.target	sm_100

	.elftype	@"ET_EXEC"


//--------------------- .note.nv.tkinfo           --------------------------
	.section	.note.nv.tkinfo,"",@"SHT_NOTE"
	.sectionflags	@"SHF_NOTE_NV_TKINFO"
	.tkinfo
        /*0018*/ 	.word	0x00000002
        /*0030*/ 	.string	""
        /*0030*/ 	.string	"ptxas"
        /*0030*/ 	.string	"Cuda compilation tools, release 13.0, V13.0.88"
        /*0030*/ 	.string	"Build cuda_13.0.r13.0/compiler.36424714_0"
        /*0030*/ 	.string	"-arch sm_100 -m 64 "



//--------------------- .note.nv.cuinfo           --------------------------
	.section	.note.nv.cuinfo,"",@"SHT_NOTE"
	.sectionflags	@"SHF_NOTE_NV_CUINFO"
        /*0018*/ 	.short	0x0002
        /*001a*/ 	.short	0x0064
        /*001c*/ 	.short	0x0082
	.zero		2


//--------------------- .nv.info                  --------------------------
	.section	.nv.info,"",@"SHT_CUDA_INFO"
	.align	4


	//----- nvinfo : EIATTR_REGCOUNT
	.align		4
        /*0000*/ 	.byte	0x04, 0x2f
        /*0002*/ 	.short	(.L_1 - .L_0)
	.align		4
.L_0:
        /*0004*/ 	.word	index@(_Z17cuda_naive_matmulPfS_S_iii)
        /*0008*/ 	.word	0x00000020


	//----- nvinfo : EIATTR_FRAME_SIZE
	.align		4
.L_1:
        /*000c*/ 	.byte	0x04, 0x11
        /*000e*/ 	.short	(.L_3 - .L_2)
	.align		4
.L_2:
        /*0010*/ 	.word	index@(_Z17cuda_naive_matmulPfS_S_iii)
        /*0014*/ 	.word	0x00000000


	//----- nvinfo : EIATTR_MIN_STACK_SIZE
	.align		4
.L_3:
        /*0018*/ 	.byte	0x04, 0x12
        /*001a*/ 	.short	(.L_5 - .L_4)
	.align		4
.L_4:
        /*001c*/ 	.word	index@(_Z17cuda_naive_matmulPfS_S_iii)
        /*0020*/ 	.word	0x00000000
.L_5:


//--------------------- .nv.compat                --------------------------
	.section	.nv.compat,"",@"SHT_CUDA_COMPAT_INFO"
	.align	4
        /*0000*/ 	.byte	0x02, 0x09, 0x00, 0x00, 0x02, 0x02, 0x01, 0x00, 0x02, 0x05, 0x05, 0x00, 0x03, 0x07, 0x01, 0x01
        /*0010*/ 	.byte	0x02, 0x03, 0x00, 0x00, 0x02, 0x06, 0x01, 0x00, 0x04, 0x0b, 0x08, 0x00, 0x09, 0x00, 0x00, 0x00
        /*0020*/ 	.byte	0x00, 0x00, 0x00, 0x00


//--------------------- .nv.info._Z17cuda_naive_matmulPfS_S_iii --------------------------
	.section	.nv.info._Z17cuda_naive_matmulPfS_S_iii,"",@"SHT_CUDA_INFO"
	.sectionflags	@""
	.align	4


	//----- nvinfo : EIATTR_CUDA_API_VERSION
	.align		4
        /*0000*/ 	.byte	0x04, 0x37
        /*0002*/ 	.short	(.L_7 - .L_6)
.L_6:
        /*0004*/ 	.word	0x00000082


	//----- nvinfo : EIATTR_KPARAM_INFO
	.align		4
.L_7:
        /*0008*/ 	.byte	0x04, 0x17
        /*000a*/ 	.short	(.L_9 - .L_8)
.L_8:
        /*000c*/ 	.word	0x00000000
        /*0010*/ 	.short	0x0005
        /*0012*/ 	.short	0x0020
        /*0014*/ 	.byte	0x00, 0xf0, 0x11, 0x00


	//----- nvinfo : EIATTR_KPARAM_INFO
	.align		4
.L_9:
        /*0018*/ 	.byte	0x04, 0x17
        /*001a*/ 	.short	(.L_11 - .L_10)
.L_10:
        /*001c*/ 	.word	0x00000000
        /*0020*/ 	.short	0x0004
        /*0022*/ 	.short	0x001c
        /*0024*/ 	.byte	0x00, 0xf0, 0x11, 0x00


	//----- nvinfo : EIATTR_KPARAM_INFO
	.align		4
.L_11:
        /*0028*/ 	.byte	0x04, 0x17
        /*002a*/ 	.short	(.L_13 - .L_12)
.L_12:
        /*002c*/ 	.word	0x00000000
        /*0030*/ 	.short	0x0003
        /*0032*/ 	.short	0x0018
        /*0034*/ 	.byte	0x00, 0xf0, 0x11, 0x00


	//----- nvinfo : EIATTR_KPARAM_INFO
	.align		4
.L_13:
        /*0038*/ 	.byte	0x04, 0x17
        /*003a*/ 	.short	(.L_15 - .L_14)
.L_14:
        /*003c*/ 	.word	0x00000000
        /*0040*/ 	.short	0x0002
        /*0042*/ 	.short	0x0010
        /*0044*/ 	.byte	0x00, 0xf5, 0x21, 0x00


	//----- nvinfo : EIATTR_KPARAM_INFO
	.align		4
.L_15:
        /*0048*/ 	.byte	0x04, 0x17
        /*004a*/ 	.short	(.L_17 - .L_16)
.L_16:
        /*004c*/ 	.word	0x00000000
        /*0050*/ 	.short	0x0001
        /*0052*/ 	.short	0x0008
        /*0054*/ 	.byte	0x00, 0xf5, 0x21, 0x00


	//----- nvinfo : EIATTR_KPARAM_INFO
	.align		4
.L_17:
        /*0058*/ 	.byte	0x04, 0x17
        /*005a*/ 	.short	(.L_19 - .L_18)
.L_18:
        /*005c*/ 	.word	0x00000000
        /*0060*/ 	.short	0x0000
        /*0062*/ 	.short	0x0000
        /*0064*/ 	.byte	0x00, 0xf5, 0x21, 0x00


	//----- nvinfo : EIATTR_SPARSE_MMA_MASK
	.align		4
.L_19:
        /*0068*/ 	.byte	0x03, 0x50
        /*006a*/ 	.short	0x0000


	//----- nvinfo : EIATTR_MAXREG_COUNT
	.align		4
        /*006c*/ 	.byte	0x03, 0x1b
        /*006e*/ 	.short	0x00ff


	//----- nvinfo : EIATTR_MERCURY_ISA_VERSION
	.align		4
        /*0070*/ 	.byte	0x03, 0x5f
        /*0072*/ 	.short	0x0101


	//----- nvinfo : EIATTR_VRC_CTA_INIT_COUNT
	.align		4
        /*0074*/ 	.byte	0x02, 0x4a
	.zero		1
	.zero		1


	//----- nvinfo : EIATTR_EXIT_INSTR_OFFSETS
	.align		4
        /*0078*/ 	.byte	0x04, 0x1c
        /*007a*/ 	.short	(.L_21 - .L_20)


	//   ....[0]....
.L_20:
        /*007c*/ 	.word	0x000000c0


	//   ....[1]....
        /*0080*/ 	.word	0x000008e0


	//----- nvinfo : EIATTR_CBANK_PARAM_SIZE
	.align		4
.L_21:
        /*0084*/ 	.byte	0x03, 0x19
        /*0086*/ 	.short	0x0024


	//----- nvinfo : EIATTR_PARAM_CBANK
	.align		4
        /*0088*/ 	.byte	0x04, 0x0a
        /*008a*/ 	.short	(.L_23 - .L_22)
	.align		4
.L_22:
        /*008c*/ 	.word	index@(.nv.constant0._Z17cuda_naive_matmulPfS_S_iii)
        /*0090*/ 	.short	0x0380
        /*0092*/ 	.short	0x0024


	//----- nvinfo : EIATTR_SW_WAR
	.align		4
.L_23:
        /*0094*/ 	.byte	0x04, 0x36
        /*0096*/ 	.short	(.L_25 - .L_24)
.L_24:
        /*0098*/ 	.word	0x00000008
.L_25:


//--------------------- .nv.callgraph             --------------------------
	.section	.nv.callgraph,"",@"SHT_CUDA_CALLGRAPH"
	.align	4
	.sectionentsize	8
	.align		4
        /*0000*/ 	.word	0x00000000
	.align		4
        /*0004*/ 	.word	0xffffffff
	.align		4
        /*0008*/ 	.word	0x00000000
	.align		4
        /*000c*/ 	.word	0xfffffffe
	.align		4
        /*0010*/ 	.word	0x00000000
	.align		4
        /*0014*/ 	.word	0xfffffffd
	.align		4
        /*0018*/ 	.word	0x00000000
	.align		4
        /*001c*/ 	.word	0xfffffffc


//--------------------- .text._Z17cuda_naive_matmulPfS_S_iii --------------------------
	.section	.text._Z17cuda_naive_matmulPfS_S_iii,"ax",@progbits
	.align	128
        .global         _Z17cuda_naive_matmulPfS_S_iii
        .type           _Z17cuda_naive_matmulPfS_S_iii,@function
        .size           _Z17cuda_naive_matmulPfS_S_iii,(.L_x_5 - _Z17cuda_naive_matmulPfS_S_iii)
        .other          _Z17cuda_naive_matmulPfS_S_iii,@"STO_CUDA_ENTRY STV_DEFAULT"
_Z17cuda_naive_matmulPfS_S_iii:
.text._Z17cuda_naive_matmulPfS_S_iii:
[----:B------:R-:W-:Y:S01]  /*0000*/  LDC R1, c[0x0][0x37c] ;  /* 0x0000df00ff017b82 */ /* 0x000fe20000000800 */
[----:B------:R-:W0:Y:S07]  /*0010*/  S2R R5, SR_TID.X ;  /* 0x0000000000057919 */ /* 0x000e2e0000002100 */
[----:B------:R-:W1:Y:S01]  /*0020*/  LDC R19, c[0x0][0x364] ;  /* 0x0000d900ff137b82 */ /* 0x000e620000000800 */
[----:B------:R-:W1:Y:S07]  /*0030*/  S2R R4, SR_TID.Y ;  /* 0x0000000000047919 */ /* 0x000e6e0000002200 */
[----:B------:R-:W0:Y:S08]  /*0040*/  S2UR UR5, SR_CTAID.X ;  /* 0x00000000000579c3 */ /* 0x000e300000002500 */
[----:B------:R-:W0:Y:S08]  /*0050*/  LDC R0, c[0x0][0x360] ;  /* 0x0000d800ff007b82 */ /* 0x000e300000000800 */
[----:B------:R-:W1:Y:S08]  /*0060*/  S2UR UR4, SR_CTAID.Y ;  /* 0x00000000000479c3 */ /* 0x000e700000002600 */
[----:B------:R-:W2:Y:S01]  /*0070*/  LDC.64 R2, c[0x0][0x398] ;  /* 0x0000e600ff027b82 */ /* 0x000ea20000000a00 */
[----:B0-----:R-:W-:-:S02]  /*0080*/  IMAD R0, R0, UR5, R5 ;  /* 0x0000000500007c24 */ /* 0x001fc4000f8e0205 */
[----:B-1----:R-:W-:-:S03]  /*0090*/  IMAD R19, R19, UR4, R4 ;  /* 0x0000000413137c24 */ /* 0x002fc6000f8e0204 */
[----:B--2---:R-:W-:-:S04]  /*00a0*/  ISETP.GE.AND P0, PT, R0, R3, PT ;  /* 0x000000030000720c */ /* 0x004fc80003f06270 */
[----:B------:R-:W-:-:S13]  /*00b0*/  ISETP.GE.OR P0, PT, R19, R2, P0 ;  /* 0x000000021300720c */ /* 0x000fda0000706670 */
[----:B------:R-:W-:Y:S05]  /*00c0*/  @P0 EXIT ;  /* 0x000000000000094d */ /* 0x000fea0003800000 */
[----:B------:R-:W0:Y:S01]  /*00d0*/  LDC R2, c[0x0][0x3a0] ;  /* 0x0000e800ff027b82 */ /* 0x000e220000000800 */
[----:B------:R-:W1:Y:S01]  /*00e0*/  LDCU.64 UR4, c[0x0][0x358] ;  /* 0x00006b00ff0477ac */ /* 0x000e620008000a00 */
[----:B------:R-:W-:Y:S01]  /*00f0*/  HFMA2 R24, -RZ, RZ, 0, 0 ;  /* 0x00000000ff187431 */ /* 0x000fe200000001ff */
[----:B0-----:R-:W-:-:S13]  /*0100*/  ISETP.GE.AND P0, PT, R2, 0x1, PT ;  /* 0x000000010200780c */ /* 0x001fda0003f06270 */
[----:B-1----:R-:W-:Y:S05]  /*0110*/  @!P0 BRA `(.L_x_0) ;  /* 0x0000000400e08947 */ /* 0x002fea0003800000 */
[C---:B------:R-:W-:Y:S01]  /*0120*/  ISETP.GE.U32.AND P1, PT, R2.reuse, 0x8, PT ;  /* 0x000000080200780c */ /* 0x040fe20003f26070 */
[----:B------:R-:W-:Y:S01]  /*0130*/  IMAD R20, R19, R2, RZ ;  /* 0x0000000213147224 */ /* 0x000fe200078e02ff */
[----:B------:R-:W-:Y:S02]  /*0140*/  LOP3.LUT R27, R2, 0x7, RZ, 0xc0, !PT ;  /* 0x00000007021b7812 */ /* 0x000fe400078ec0ff */
[----:B------:R-:W-:Y:S02]  /*0150*/  MOV R24, RZ ;  /* 0x000000ff00187202 */ /* 0x000fe40000000f00 */
[----:B------:R-:W-:Y:S02]  /*0160*/  ISETP.NE.AND P0, PT, R27, RZ, PT ;  /* 0x000000ff1b00720c */ /* 0x000fe40003f05270 */
[----:B------:R-:W-:-:S05]  /*0170*/  MOV R21, RZ ;  /* 0x000000ff00157202 */ /* 0x000fca0000000f00 */
[----:B------:R-:W-:Y:S06]  /*0180*/  @!P1 BRA `(.L_x_1) ;  /* 0x0000000000c49947 */ /* 0x000fec0003800000 */
[----:B------:R-:W0:Y:S01]  /*0190*/  LDC.64 R4, c[0x0][0x380] ;  /* 0x0000e000ff047b82 */ /* 0x000e220000000a00 */
[----:B------:R-:W-:Y:S02]  /*01a0*/  LOP3.LUT R21, R2, 0x7ffffff8, RZ, 0xc0, !PT ;  /* 0x7ffffff802157812 */ /* 0x000fe400078ec0ff */
[----:B------:R-:W-:Y:S02]  /*01b0*/  MOV R24, RZ ;  /* 0x000000ff00187202 */ /* 0x000fe40000000f00 */
[----:B------:R-:W-:Y:S02]  /*01c0*/  MOV R18, R0 ;  /* 0x0000000000127202 */ /* 0x000fe40000000f00 */
[----:B------:R-:W-:Y:S01]  /*01d0*/  IADD3 R22, PT, PT, -R21, RZ, RZ ;  /* 0x000000ff15167210 */ /* 0x000fe20007ffe1ff */
[----:B0-----:R-:W-:-:S03]  /*01e0*/  IMAD.WIDE.U32 R4, R20, 0x4, R4 ;  /* 0x0000000414047825 */ /* 0x001fc600078e0004 */
[----:B------:R-:W-:-:S04]  /*01f0*/  IADD3 R6, P1, PT, R4, 0x10, RZ ;  /* 0x0000001004067810 */ /* 0x000fc80007f3e0ff */
[----:B------:R-:W-:-:S09]  /*0200*/  IADD3.X R7, PT, PT, RZ, R5, RZ, P1, !PT ;  /* 0x00000005ff077210 */ /* 0x000fd20000ffe4ff */
.L_x_2:
[----:B------:R-:W0:Y:S01]  /*0210*/  LDC.64 R16, c[0x0][0x388] ;  /* 0x0000e200ff107b82 */ /* 0x000e220000000a00 */
[----:B------:R-:W-:Y:S02]  /*0220*/  MOV R4, R6 ;  /* 0x0000000600047202 */ /* 0x000fe40000000f00 */
[----:B------:R-:W-:-:S05]  /*0230*/  MOV R5, R7 ;  /* 0x0000000700057202 */ /* 0x000fca0000000f00 */
[----:B------:R-:W2:Y:S04]  /*0240*/  LDG.E R25, desc[UR4][R4.64+-0x10] ;  /* 0xfffff00404197981 */ /* 0x000ea8000c1e1900 */
[----:B------:R-:W3:Y:S04]  /*0250*/  LDG.E R23, desc[UR4][R4.64+-0xc] ;  /* 0xfffff40404177981 */ /* 0x000ee8000c1e1900 */
[----:B------:R-:W4:Y:S04]  /*0260*/  LDG.E R29, desc[UR4][R4.64+-0x8] ;  /* 0xfffff804041d7981 */ /* 0x000f28000c1e1900 */
[----:B------:R-:W5:Y:S01]  /*0270*/  LDG.E R28, desc[UR4][R4.64+-0x4] ;  /* 0xfffffc04041c7981 */ /* 0x000f62000c1e1900 */
[----:B0-----:R-:W-:-:S05]  /*0280*/  IMAD.WIDE R16, R18, 0x4, R16 ;  /* 0x0000000412107825 */ /* 0x001fca00078e0210 */
[----:B------:R0:W2:Y:S01]  /*0290*/  LDG.E R26, desc[UR4][R16.64] ;  /* 0x00000004101a7981 */ /* 0x0000a2000c1e1900 */
[----:B------:R-:W-:-:S04]  /*02a0*/  IMAD.WIDE R14, R3, 0x4, R16 ;  /* 0x00000004030e7825 */ /* 0x000fc800078e0210 */
[C---:B------:R-:W-:Y:S02]  /*02b0*/  IMAD.WIDE R6, R3.reuse, 0x4, R14 ;  /* 0x0000000403067825 */ /* 0x040fe400078e020e */
[----:B------:R-:W3:Y:S02]  /*02c0*/  LDG.E R14, desc[UR4][R14.64] ;  /* 0x000000040e0e7981 */ /* 0x000ee4000c1e1900 */
[C---:B------:R-:W-:Y:S02]  /*02d0*/  IMAD.WIDE R10, R3.reuse, 0x4, R6 ;  /* 0x00000004030a7825 */ /* 0x040fe400078e0206 */
[----:B------:R-:W4:Y:S02]  /*02e0*/  LDG.E R6, desc[UR4][R6.64] ;  /* 0x0000000406067981 */ /* 0x000f24000c1e1900 */
[C---:B------:R-:W-:Y:S02]  /*02f0*/  IMAD.WIDE R8, R3.reuse, 0x4, R10 ;  /* 0x0000000403087825 */ /* 0x040fe400078e020a */
[----:B------:R-:W5:Y:S02]  /*0300*/  LDG.E R10, desc[UR4][R10.64] ;  /* 0x000000040a0a7981 */ /* 0x000f64000c1e1900 */
[----:B------:R-:W-:-:S02]  /*0310*/  IMAD.WIDE R12, R3, 0x4, R8 ;  /* 0x00000004030c7825 */ /* 0x000fc400078e0208 */
[----:B------:R-:W5:Y:S04]  /*0320*/  LDG.E R7, desc[UR4][R4.64] ;  /* 0x0000000404077981 */ /* 0x000f68000c1e1900 */
[----:B------:R-:W5:Y:S01]  /*0330*/  LDG.E R8, desc[UR4][R8.64] ;  /* 0x0000000408087981 */ /* 0x000f62000c1e1900 */
[----:B0-----:R-:W-:-:S03]  /*0340*/  IMAD.WIDE R16, R3, 0x4, R12 ;  /* 0x0000000403107825 */ /* 0x001fc600078e020c */
[----:B------:R-:W5:Y:S04]  /*0350*/  LDG.E R12, desc[UR4][R12.64] ;  /* 0x000000040c0c7981 */ /* 0x000f68000c1e1900 */
[----:B------:R-:W5:Y:S04]  /*0360*/  LDG.E R15, desc[UR4][R16.64] ;  /* 0x00000004100f7981 */ /* 0x000f68000c1e1900 */
[----:B------:R-:W5:Y:S04]  /*0370*/  LDG.E R9, desc[UR4][R4.64+0x4] ;  /* 0x0000040404097981 */ /* 0x000f68000c1e1900 */
[----:B------:R-:W5:Y:S01]  /*0380*/  LDG.E R11, desc[UR4][R4.64+0xc] ;  /* 0x00000c04040b7981 */ /* 0x000f62000c1e1900 */
[----:B--2---:R-:W-:Y:S01]  /*0390*/  FFMA R26, R25, R26, R24 ;  /* 0x0000001a191a7223 */ /* 0x004fe20000000018 */
[----:B------:R-:W-:-:S02]  /*03a0*/  IMAD.WIDE R24, R3, 0x4, R16 ;  /* 0x0000000403187825 */ /* 0x000fc400078e0210 */
[----:B------:R-:W2:Y:S04]  /*03b0*/  LDG.E R16, desc[UR4][R4.64+0x8] ;  /* 0x0000080404107981 */ /* 0x000ea8000c1e1900 */
[----:B------:R-:W2:Y:S01]  /*03c0*/  LDG.E R24, desc[UR4][R24.64] ;  /* 0x0000000418187981 */ /* 0x000ea2000c1e1900 */
[----:B---3--:R-:W-:Y:S01]  /*03d0*/  FFMA R14, R23, R14, R26 ;  /* 0x0000000e170e7223 */ /* 0x008fe2000000001a */
[----:B------:R-:W-:-:S03]  /*03e0*/  IADD3 R22, PT, PT, R22, 0x8, RZ ;  /* 0x0000000816167810 */ /* 0x000fc60007ffe0ff */
[----:B----4-:R-:W-:Y:S01]  /*03f0*/  FFMA R29, R29, R6, R14 ;  /* 0x000000061d1d7223 */ /* 0x010fe2000000000e */
[----:B------:R-:W-:-:S03]  /*0400*/  ISETP.NE.AND P1, PT, R22, RZ, PT ;  /* 0x000000ff1600720c */ /* 0x000fc60003f25270 */
[----:B-----5:R-:W-:Y:S01]  /*0410*/  FFMA R10, R28, R10, R29 ;  /* 0x0000000a1c0a7223 */ /* 0x020fe2000000001d */
[----:B------:R-:W-:-:S03]  /*0420*/  IADD3 R6, P2, PT, R4, 0x20, RZ ;  /* 0x0000002004067810 */ /* 0x000fc60007f5e0ff */
[----:B------:R-:W-:Y:S01]  /*0430*/  FFMA R8, R7, R8, R10 ;  /* 0x0000000807087223 */ /* 0x000fe2000000000a */
[----:B------:R-:W-:Y:S02]  /*0440*/  IADD3.X R7, PT, PT, RZ, R5, RZ, P2, !PT ;  /* 0x00000005ff077210 */ /* 0x000fe400017fe4ff */
[----:B------:R-:W-:Y:S01]  /*0450*/  LEA R18, R3, R18, 0x3 ;  /* 0x0000001203127211 */ /* 0x000fe200078e18ff */
[----:B------:R-:W-:-:S04]  /*0460*/  FFMA R9, R9, R12, R8 ;  /* 0x0000000c09097223 */ /* 0x000fc80000000008 */
[----:B--2---:R-:W-:-:S04]  /*0470*/  FFMA R16, R16, R15, R9 ;  /* 0x0000000f10107223 */ /* 0x004fc80000000009 */
[----:B------:R-:W-:Y:S01]  /*0480*/  FFMA R24, R11, R24, R16 ;  /* 0x000000180b187223 */ /* 0x000fe20000000010 */
[----:B------:R-:W-:Y:S06]  /*0490*/  @P1 BRA `(.L_x_2) ;  /* 0xfffffffc005c1947 */ /* 0x000fec000383ffff */
.L_x_1:
[----:B------:R-:W-:Y:S05]  /*04a0*/  @!P0 BRA `(.L_x_0) ;  /* 0x0000000000fc8947 */ /* 0x000fea0003800000 */
[----:B------:R-:W-:Y:S02]  /*04b0*/  ISETP.GE.U32.AND P1, PT, R27, 0x4, PT ;  /* 0x000000041b00780c */ /* 0x000fe40003f26070 */
[----:B------:R-:W-:-:S04]  /*04c0*/  LOP3.LUT R16, R2, 0x3, RZ, 0xc0, !PT ;  /* 0x0000000302107812 */ /* 0x000fc800078ec0ff */
[----:B------:R-:W-:-:S07]  /*04d0*/  ISETP.NE.AND P0, PT, R16, RZ, PT ;  /* 0x000000ff1000720c */ /* 0x000fce0003f05270 */
[----:B------:R-:W-:Y:S06]  /*04e0*/  @!P1 BRA `(.L_x_3) ;  /* 0x00000000006c9947 */ /* 0x000fec0003800000 */
[----:B------:R-:W0:Y:S01]  /*04f0*/  LDC.64 R6, c[0x0][0x388] ;  /* 0x0000e200ff067b82 */ /* 0x000e220000000a00 */
[----:B------:R-:W1:Y:S01]  /*0500*/  LDCU.64 UR6, c[0x0][0x380] ;  /* 0x00007000ff0677ac */ /* 0x000e620008000a00 */
[----:B------:R-:W-:Y:S01]  /*0510*/  IMAD R9, R21, R3, R0 ;  /* 0x0000000315097224 */ /* 0x000fe200078e0200 */
[CC--:B------:R-:W-:Y:S02]  /*0520*/  IADD3 R5, PT, PT, R20.reuse, R21.reuse, RZ ;  /* 0x0000001514057210 */ /* 0x0c0fe40007ffe0ff */
[----:B------:R-:W-:-:S03]  /*0530*/  IADD3 R10, P1, PT, R20, R21, RZ ;  /* 0x00000015140a7210 */ /* 0x000fc60007f3e0ff */
[----:B------:R-:W2:Y:S01]  /*0540*/  LDC.64 R14, c[0x0][0x380] ;  /* 0x0000e000ff0e7b82 */ /* 0x000ea20000000a00 */
[----:B0-----:R-:W-:-:S04]  /*0550*/  IMAD.WIDE R6, R9, 0x4, R6 ;  /* 0x0000000409067825 */ /* 0x001fc800078e0206 */
[----:B------:R-:W-:Y:S02]  /*0560*/  IMAD.WIDE R8, R3, 0x4, R6 ;  /* 0x0000000403087825 */ /* 0x000fe400078e0206 */
[----:B------:R-:W3:Y:S02]  /*0570*/  LDG.E R6, desc[UR4][R6.64] ;  /* 0x0000000406067981 */ /* 0x000ee4000c1e1900 */
[----:B--2---:R-:W-:Y:S01]  /*0580*/  IMAD.WIDE.U32 R14, R5, 0x4, R14 ;  /* 0x00000004050e7825 */ /* 0x004fe200078e000e */
[----:B------:R-:W-:Y:S02]  /*0590*/  IADD3.X R5, PT, PT, RZ, RZ, RZ, P1, !PT ;  /* 0x000000ffff057210 */ /* 0x000fe40000ffe4ff */
[----:B-1----:R-:W-:-:S03]  /*05a0*/  LEA R4, P1, R10, UR6, 0x2 ;  /* 0x000000060a047c11 */ /* 0x002fc6000f8210ff */
[----:B------:R-:W3:Y:S01]  /*05b0*/  LDG.E R15, desc[UR4][R14.64] ;  /* 0x000000040e0f7981 */ /* 0x000ee2000c1e1900 */
[----:B------:R-:W-:Y:S01]  /*05c0*/  LEA.HI.X R5, R10, UR7, R5, 0x2, P1 ;  /* 0x000000070a057c11 */ /* 0x000fe200088f1405 */
[C---:B------:R-:W-:Y:S02]  /*05d0*/  IMAD.WIDE R10, R3.reuse, 0x4, R8 ;  /* 0x00000004030a7825 */ /* 0x040fe400078e0208 */
[----:B------:R-:W2:Y:S04]  /*05e0*/  LDG.E R8, desc[UR4][R8.64] ;  /* 0x0000000408087981 */ /* 0x000ea8000c1e1900 */
[----:B------:R-:W2:Y:S01]  /*05f0*/  LDG.E R17, desc[UR4][R4.64+0x4] ;  /* 0x0000040404117981 */ /* 0x000ea2000c1e1900 */
[----:B------:R-:W-:-:S03]  /*0600*/  IMAD.WIDE R12, R3, 0x4, R10 ;  /* 0x00000004030c7825 */ /* 0x000fc600078e020a */
[----:B------:R-:W4:Y:S04]  /*0610*/  LDG.E R22, desc[UR4][R10.64] ;  /* 0x000000040a167981 */ /* 0x000f28000c1e1900 */
[----:B------:R-:W4:Y:S04]  /*0620*/  LDG.E R18, desc[UR4][R4.64+0x8] ;  /* 0x0000080404127981 */ /* 0x000f28000c1e1900 */
[----:B------:R-:W5:Y:S04]  /*0630*/  LDG.E R26, desc[UR4][R4.64+0xc] ;  /* 0x00000c04041a7981 */ /* 0x000f68000c1e1900 */
[----:B------:R-:W5:Y:S01]  /*0640*/  LDG.E R12, desc[UR4][R12.64] ;  /* 0x000000040c0c7981 */ /* 0x000f62000c1e1900 */
[----:B------:R-:W-:Y:S01]  /*0650*/  IADD3 R21, PT, PT, R21, 0x4, RZ ;  /* 0x0000000415157810 */ /* 0x000fe20007ffe0ff */
[----:B---3--:R-:W-:-:S04]  /*0660*/  FFMA R24, R15, R6, R24 ;  /* 0x000000060f187223 */ /* 0x008fc80000000018 */
[----:B--2---:R-:W-:-:S04]  /*0670*/  FFMA R17, R17, R8, R24 ;  /* 0x0000000811117223 */ /* 0x004fc80000000018 */
[----:B----4-:R-:W-:-:S04]  /*0680*/  FFMA R17, R18, R22, R17 ;  /* 0x0000001612117223 */ /* 0x010fc80000000011 */
[----:B-----5:R-:W-:-:S07]  /*0690*/  FFMA R24, R26, R12, R17 ;  /* 0x0000000c1a187223 */ /* 0x020fce0000000011 */
.L_x_3:
[----:B------:R-:W-:Y:S05]  /*06a0*/  @!P0 BRA `(.L_x_0) ;  /* 0x00000000007c8947 */ /* 0x000fea0003800000 */
[----:B------:R-:W-:Y:S01]  /*06b0*/  ISETP.NE.AND P1, PT, R16, 0x1, PT ;  /* 0x000000011000780c */ /* 0x000fe20003f25270 */
[----:B------:R-:W0:Y:S01]  /*06c0*/  LDC.64 R12, c[0x0][0x380] ;  /* 0x0000e000ff0c7b82 */ /* 0x000e220000000a00 */
[----:B------:R-:W-:-:S04]  /*06d0*/  LOP3.LUT R2, R2, 0x1, RZ, 0xc0, !PT ;  /* 0x0000000102027812 */ /* 0x000fc800078ec0ff */
[----:B------:R-:W-:-:S03]  /*06e0*/  ISETP.NE.U32.AND P0, PT, R2, 0x1, PT ;  /* 0x000000010200780c */ /* 0x000fc60003f05070 */
[----:B------:R-:W1:Y:S04]  /*06f0*/  LDC.64 R10, c[0x0][0x388] ;  /* 0x0000e200ff0a7b82 */ /* 0x000e680000000a00 */
[CC--:B------:R-:W-:Y:S02]  /*0700*/  @P1 IADD3 R15, PT, PT, R20.reuse, R21.reuse, RZ ;  /* 0x00000015140f1210 */ /* 0x0c0fe40007ffe0ff */
[----:B------:R-:W-:Y:S02]  /*0710*/  @P1 IADD3 R2, P2, PT, R20, R21, RZ ;  /* 0x0000001514021210 */ /* 0x000fe40007f5e0ff */
[----:B------:R-:W2:Y:S02]  /*0720*/  @P1 LDC.64 R4, c[0x0][0x380] ;  /* 0x0000e000ff041b82 */ /* 0x000ea40000000a00 */
[----:B------:R-:W-:-:S06]  /*0730*/  @P1 IADD3.X R14, PT, PT, RZ, RZ, RZ, P2, !PT ;  /* 0x000000ffff0e1210 */ /* 0x000fcc00017fe4ff */
[----:B------:R-:W3:Y:S01]  /*0740*/  LDC.64 R6, c[0x0][0x380] ;  /* 0x0000e000ff067b82 */ /* 0x000ee20000000a00 */
[----:B0-----:R-:W-:-:S04]  /*0750*/  @P1 IMAD.WIDE.U32 R12, R15, 0x4, R12 ;  /* 0x000000040f0c1825 */ /* 0x001fc800078e000c */
[C---:B------:R-:W-:Y:S01]  /*0760*/  @P1 IMAD R15, R21.reuse, R3, R0 ;  /* 0x00000003150f1224 */ /* 0x040fe200078e0200 */
[----:B------:R-:W-:Y:S01]  /*0770*/  @P1 IADD3 R21, PT, PT, R21, 0x2, RZ ;  /* 0x0000000215151810 */ /* 0x000fe20007ffe0ff */
[----:B------:R-:W4:Y:S01]  /*0780*/  @P1 LDG.E R13, desc[UR4][R12.64] ;  /* 0x000000040c0d1981 */ /* 0x000f22000c1e1900 */
[----:B------:R-:W0:Y:S01]  /*0790*/  LDC.64 R8, c[0x0][0x388] ;  /* 0x0000e200ff087b82 */ /* 0x000e220000000a00 */
[----:B-1----:R-:W-:Y:S01]  /*07a0*/  @P1 IMAD.WIDE R10, R15, 0x4, R10 ;  /* 0x000000040f0a1825 */ /* 0x002fe200078e020a */
[----:B------:R-:W-:Y:S02]  /*07b0*/  @!P0 IADD3 R17, PT, PT, R20, R21, RZ ;  /* 0x0000001514118210 */ /* 0x000fe40007ffe0ff */
[----:B--2---:R-:W-:Y:S01]  /*07c0*/  @P1 LEA R4, P2, R2, R4, 0x2 ;  /* 0x0000000402041211 */ /* 0x004fe200078410ff */
[----:B------:R-:W-:-:S03]  /*07d0*/  @!P0 IMAD R21, R21, R3, R0 ;  /* 0x0000000315158224 */ /* 0x000fc600078e0200 */
[----:B------:R-:W-:Y:S01]  /*07e0*/  @P1 LEA.HI.X R5, R2, R5, R14, 0x2, P2 ;  /* 0x0000000502051211 */ /* 0x000fe200010f140e */
[----:B------:R-:W-:Y:S01]  /*07f0*/  @P1 IMAD.WIDE R14, R3, 0x4, R10 ;  /* 0x00000004030e1825 */ /* 0x000fe200078e020a */
[----:B------:R-:W4:Y:S03]  /*0800*/  @P1 LDG.E R2, desc[UR4][R10.64] ;  /* 0x000000040a021981 */ /* 0x000f26000c1e1900 */
[----:B---3--:R-:W-:Y:S01]  /*0810*/  @!P0 IMAD.WIDE.U32 R6, R17, 0x4, R6 ;  /* 0x0000000411068825 */ /* 0x008fe200078e0006 */
[----:B------:R-:W2:Y:S04]  /*0820*/  @P1 LDG.E R5, desc[UR4][R4.64+0x4] ;  /* 0x0000040404051981 */ /* 0x000ea8000c1e1900 */
[----:B------:R-:W2:Y:S01]  /*0830*/  @P1 LDG.E R14, desc[UR4][R14.64] ;  /* 0x000000040e0e1981 */ /* 0x000ea2000c1e1900 */
[----:B0-----:R-:W-:-:S03]  /*0840*/  @!P0 IMAD.WIDE R8, R21, 0x4, R8 ;  /* 0x0000000415088825 */ /* 0x001fc600078e0208 */
[----:B------:R-:W3:Y:S04]  /*0850*/  @!P0 LDG.E R7, desc[UR4][R6.64] ;  /* 0x0000000406078981 */ /* 0x000ee8000c1e1900 */
[----:B------:R-:W3:Y:S01]  /*0860*/  @!P0 LDG.E R8, desc[UR4][R8.64] ;  /* 0x0000000408088981 */ /* 0x000ee2000c1e1900 */
[----:B----4-:R-:W-:-:S04]  /*0870*/  @P1 FFMA R2, R13, R2, R24 ;  /* 0x000000020d021223 */ /* 0x010fc80000000018 */
[----:B--2---:R-:W-:-:S04]  /*0880*/  @P1 FFMA R24, R5, R14, R2 ;  /* 0x0000000e05181223 */ /* 0x004fc80000000002 */
[----:B---3--:R-:W-:-:S07]  /*0890*/  @!P0 FFMA R24, R7, R8, R24 ;  /* 0x0000000807188223 */ /* 0x008fce0000000018 */
.L_x_0:
[----:B------:R-:W0:Y:S01]  /*08a0*/  LDC.64 R4, c[0x0][0x390] ;  /* 0x0000e400ff047b82 */ /* 0x000e220000000a00 */
[----:B------:R-:W-:-:S04]  /*08b0*/  IMAD R3, R19, R3, R0 ;  /* 0x0000000313037224 */ /* 0x000fc800078e0200 */
[----:B0-----:R-:W-:-:S05]  /*08c0*/  IMAD.WIDE R2, R3, 0x4, R4 ;  /* 0x0000000403027825 */ /* 0x001fca00078e0204 */
[----:B------:R-:W-:Y:S01]  /*08d0*/  STG.E desc[UR4][R2.64], R24 ;  /* 0x0000001802007986 */ /* 0x000fe2000c101904 */
[----:B------:R-:W-:Y:S05]  /*08e0*/  EXIT ;  /* 0x000000000000794d */ /* 0x000fea0003800000 */
.L_x_4:
[----:B------:R-:W-:-:S00]  /*08f0*/  BRA `(.L_x_4) ;  /* 0xfffffffc00fc7947 */ /* 0x000fc0000383ffff */
[----:B------:R-:W-:-:S00]  /*0900*/  NOP ;  /* 0x0000000000007918 */ /* 0x000fc00000000000 */
[----:B------:R-:W-:-:S00]  /*0910*/  NOP ;  /* 0x0000000000007918 */ /* 0x000fc00000000000 */
[----:B------:R-:W-:-:S00]  /*0920*/  NOP ;  /* 0x0000000000007918 */ /* 0x000fc00000000000 */
[----:B------:R-:W-:-:S00]  /*0930*/  NOP ;  /* 0x0000000000007918 */ /* 0x000fc00000000000 */
[----:B------:R-:W-:-:S00]  /*0940*/  NOP ;  /* 0x0000000000007918 */ /* 0x000fc00000000000 */
[----:B------:R-:W-:-:S00]  /*0950*/  NOP ;  /* 0x0000000000007918 */ /* 0x000fc00000000000 */
[----:B------:R-:W-:-:S00]  /*0960*/  NOP ;  /* 0x0000000000007918 */ /* 0x000fc00000000000 */
[----:B------:R-:W-:-:S00]  /*0970*/  NOP ;  /* 0x0000000000007918 */ /* 0x000fc00000000000 */
.L_x_5:


//--------------------- .nv.shared.reserved.0     --------------------------
	.section	.nv.shared.reserved.0,"aw",@nobits
	.weak		__nv_reservedSMEM_offset_0_alias
	.size		__nv_reservedSMEM_offset_0_alias, 0, 64
	.other		__nv_reservedSMEM_offset_0_alias,@"STO_CUDA_RESERVED_SHARED STV_DEFAULT"
__nv_reservedSMEM_offset_0_alias:
	.zero		0
	.zero		64


//--------------------- .nv.constant0._Z17cuda_naive_matmulPfS_S_iii --------------------------
	.section	.nv.constant0._Z17cuda_naive_matmulPfS_S_iii,"a",@progbits
	.sectionflags	@""
	.align	4
.nv.constant0._Z17cuda_naive_matmulPfS_S_iii:
	.zero		932


//--------------------- SYMBOLS --------------------------

	.type		.nv.reservedSmem.offset0,@object
	.size		.nv.reservedSmem.offset0,0x4
